//
// Generated by NVIDIA NVVM Compiler
//
// Compiler Build ID: CL-36424714
// Cuda compilation tools, release 13.0, V13.0.88
// Based on NVVM 20.0.0
//

.version 9.0
.target sm_100
.address_size 64

	// .globl	bitonic_sort

.visible .entry bitonic_sort(
	.param .u64 .ptr .align 1 bitonic_sort_param_0,
	.param .u32 bitonic_sort_param_1,
	.param .u32 bitonic_sort_param_2
)
{
	.reg .pred 	%p<9>;
	.reg .b32 	%r<9>;
	.reg .b32 	%f<5>;
	.reg .b64 	%rd<7>;

	ld.param.u64 	%rd3, [bitonic_sort_param_0];
	ld.param.u32 	%r4, [bitonic_sort_param_1];
	ld.param.u32 	%r5, [bitonic_sort_param_2];
	cvta.to.global.u64 	%rd4, %rd3;
	mov.u32 	%r6, %tid.x;
	mov.u32 	%r7, %ntid.x;
	mov.u32 	%r8, %ctaid.x;
	mad.lo.s32 	%r1, %r7, %r8, %r6;
	xor.b32  	%r2, %r4, %r1;
	setp.le.s32 	%p1, %r2, %r1;
	and.b32  	%r3, %r5, %r1;
	setp.ne.s32 	%p2, %r3, 0;
	mul.wide.s32 	%rd5, %r1, 4;
	add.s64 	%rd1, %rd4, %rd5;
	mul.wide.s32 	%rd6, %r2, 4;
	add.s64 	%rd2, %rd4, %rd6;
	or.pred  	%p3, %p1, %p2;
	@%p3 bra 	$L__BB0_3;
	ld.global.f32 	%f1, [%rd1];
	ld.global.f32 	%f2, [%rd2];
	setp.leu.f32 	%p4, %f1, %f2;
	@%p4 bra 	$L__BB0_3;
	st.global.f32 	[%rd1], %f2;
	st.global.f32 	[%rd2], %f1;
$L__BB0_3:
	setp.le.s32 	%p5, %r2, %r1;
	setp.eq.s32 	%p6, %r3, 0;
	or.pred  	%p7, %p5, %p6;
	@%p7 bra 	$L__BB0_6;
	ld.global.f32 	%f3, [%rd1];
	ld.global.f32 	%f4, [%rd2];
	setp.geu.f32 	%p8, %f3, %f4;
	@%p8 bra 	$L__BB0_6;
	st.global.f32 	[%rd1], %f4;
	st.global.f32 	[%rd2], %f3;
$L__BB0_6:
	ret;

}


// ===== COMPILED SASS (sm_100) =====

	.target	sm_100

	.elftype	@"ET_EXEC"


//--------------------- .note.nv.tkinfo           --------------------------
	.section	.note.nv.tkinfo,"",@"SHT_NOTE"
	.sectionflags	@"SHF_NOTE_NV_TKINFO"
	.tkinfo
        /*0018*/ 	.word	0x00000002
        /*0030*/ 	.string	""
        /*0030*/ 	.string	"ptxas"
        /*0030*/ 	.string	"Cuda compilation tools, release 13.0, V13.0.88"
        /*0030*/ 	.string	"Build cuda_13.0.r13.0/compiler.36424714_0"
        /*0030*/ 	.string	"-arch sm_100 -m 64 "



//--------------------- .note.nv.cuinfo           --------------------------
	.section	.note.nv.cuinfo,"",@"SHT_NOTE"
	.sectionflags	@"SHF_NOTE_NV_CUINFO"
        /*0018*/ 	.short	0x0002
        /*001a*/ 	.short	0x0064
        /*001c*/ 	.short	0x0082
	.zero		2


//--------------------- .nv.info                  --------------------------
	.section	.nv.info,"",@"SHT_CUDA_INFO"
	.align	4


	//----- nvinfo : EIATTR_REGCOUNT
	.align		4
        /*0000*/ 	.byte	0x04, 0x2f
        /*0002*/ 	.short	(.L_1 - .L_0)
	.align		4
.L_0:
        /*0004*/ 	.word	index@(bitonic_sort)
        /*0008*/ 	.word	0x0000000a


	//----- nvinfo : EIATTR_FRAME_SIZE
	.align		4
.L_1:
        /*000c*/ 	.byte	0x04, 0x11
        /*000e*/ 	.short	(.L_3 - .L_2)
	.align		4
.L_2:
        /*0010*/ 	.word	index@(bitonic_sort)
        /*0014*/ 	.word	0x00000000


	//----- nvinfo : EIATTR_MIN_STACK_SIZE
	.align		4
.L_3:
        /*0018*/ 	.byte	0x04, 0x12
        /*001a*/ 	.short	(.L_5 - .L_4)
	.align		4
.L_4:
        /*001c*/ 	.word	index@(bitonic_sort)
        /*0020*/ 	.word	0x00000000
.L_5:


//--------------------- .nv.compat                --------------------------
	.section	.nv.compat,"",@"SHT_CUDA_COMPAT_INFO"
	.align	4
        /*0000*/ 	.byte	0x02, 0x09, 0x00, 0x00, 0x02, 0x02, 0x01, 0x00, 0x02, 0x05, 0x05, 0x00, 0x03, 0x07, 0x01, 0x01
        /*0010*/ 	.byte	0x02, 0x03, 0x00, 0x00, 0x02, 0x06, 0x01, 0x00, 0x04, 0x0b, 0x08, 0x00, 0x09, 0x00, 0x00, 0x00
        /*0020*/ 	.byte	0x00, 0x00, 0x00, 0x00


//--------------------- .nv.info.bitonic_sort     --------------------------
	.section	.nv.info.bitonic_sort,"",@"SHT_CUDA_INFO"
	.sectionflags	@""
	.align	4


	//----- nvinfo : EIATTR_CUDA_API_VERSION
	.align		4
        /*0000*/ 	.byte	0x04, 0x37
        /*0002*/ 	.short	(.L_7 - .L_6)
.L_6:
        /*0004*/ 	.word	0x00000082


	//----- nvinfo : EIATTR_KPARAM_INFO
	.align		4
.L_7:
        /*0008*/ 	.byte	0x04, 0x17
        /*000a*/ 	.short	(.L_9 - .L_8)
.L_8:
        /*000c*/ 	.word	0x00000000
        /*0010*/ 	.short	0x0002
        /*0012*/ 	.short	0x000c
        /*0014*/ 	.byte	0x00, 0xf0, 0x11, 0x00


	//----- nvinfo : EIATTR_KPARAM_INFO
	.align		4
.L_9:
        /*0018*/ 	.byte	0x04, 0x17
        /*001a*/ 	.short	(.L_11 - .L_10)
.L_10:
        /*001c*/ 	.word	0x00000000
        /*0020*/ 	.short	0x0001
        /*0022*/ 	.short	0x0008
        /*0024*/ 	.byte	0x00, 0xf0, 0x11, 0x00


	//----- nvinfo : EIATTR_KPARAM_INFO
	.align		4
.L_11:
        /*0028*/ 	.byte	0x04, 0x17
        /*002a*/ 	.short	(.L_13 - .L_12)
.L_12:
        /*002c*/ 	.word	0x00000000
        /*0030*/ 	.short	0x0000
        /*0032*/ 	.short	0x0000
        /*0034*/ 	.byte	0x00, 0xf5, 0x21, 0x00


	//----- nvinfo : EIATTR_SPARSE_MMA_MASK
	.align		4
.L_13:
        /*0038*/ 	.byte	0x03, 0x50
        /*003a*/ 	.short	0x0000


	//----- nvinfo : EIATTR_MAXREG_COUNT
	.align		4
        /*003c*/ 	.byte	0x03, 0x1b
        /*003e*/ 	.short	0x00ff


	//----- nvinfo : EIATTR_MERCURY_ISA_VERSION
	.align		4
        /*0040*/ 	.byte	0x03, 0x5f
        /*0042*/ 	.short	0x0101


	//----- nvinfo : EIATTR_VRC_CTA_INIT_COUNT
	.align		4
        /*0044*/ 	.byte	0x02, 0x4a
	.zero		1
	.zero		1


	//----- nvinfo : EIATTR_EXIT_INSTR_OFFSETS
	.align		4
        /*0048*/ 	.byte	0x04, 0x1c
        /*004a*/ 	.short	(.L_15 - .L_14)


	//   ....[0]....
.L_14:
        /*004c*/ 	.word	0x00000170


	//   ....[1]....
        /*0050*/ 	.word	0x000001b0


	//   ....[2]....
        /*0054*/ 	.word	0x000001e0


	//----- nvinfo : EIATTR_CRS_STACK_SIZE
	.align		4
.L_15:
        /*0058*/ 	.byte	0x04, 0x1e
        /*005a*/ 	.short	(.L_17 - .L_16)
.L_16:
        /*005c*/ 	.word	0x00000000


	//----- nvinfo : EIATTR_CBANK_PARAM_SIZE
	.align		4
.L_17:
        /*0060*/ 	.byte	0x03, 0x19
        /*0062*/ 	.short	0x0010


	//----- nvinfo : EIATTR_PARAM_CBANK
	.align		4
        /*0064*/ 	.byte	0x04, 0x0a
        /*0066*/ 	.short	(.L_19 - .L_18)
	.align		4
.L_18:
        /*0068*/ 	.word	index@(.nv.constant0.bitonic_sort)
        /*006c*/ 	.short	0x0380
        /*006e*/ 	.short	0x0010


	//----- nvinfo : EIATTR_SW_WAR
	.align		4
.L_19:
        /*0070*/ 	.byte	0x04, 0x36
        /*0072*/ 	.short	(.L_21 - .L_20)
.L_20:
        /*0074*/ 	.word	0x00000008
.L_21:


//--------------------- .nv.callgraph             --------------------------
	.section	.nv.callgraph,"",@"SHT_CUDA_CALLGRAPH"
	.align	4
	.sectionentsize	8
	.align		4
        /*0000*/ 	.word	0x00000000
	.align		4
        /*0004*/ 	.word	0xffffffff
	.align		4
        /*0008*/ 	.word	0x00000000
	.align		4
        /*000c*/ 	.word	0xfffffffe
	.align		4
        /*0010*/ 	.word	0x00000000
	.align		4
        /*0014*/ 	.word	0xfffffffd
	.align		4
        /*0018*/ 	.word	0x00000000
	.align		4
        /*001c*/ 	.word	0xfffffffc


//--------------------- .text.bitonic_sort        --------------------------
	.section	.text.bitonic_sort,"ax",@progbits
	.align	128
        .global         bitonic_sort
        .type           bitonic_sort,@function
        .size           bitonic_sort,(.L_x_3 - bitonic_sort)
        .other          bitonic_sort,@"STO_CUDA_ENTRY STV_DEFAULT"
bitonic_sort:
.text.bitonic_sort:
[----:B------:R-:W-:Y:S01]  /*0000*/  LDC R1, c[0x0][0x37c] ;  /* 0x0000df00ff017b82 */ /* 0x000fe20000000800 */
[----:B------:R-:W0:Y:S01]  /*0010*/  S2R R3, SR_TID.X ;  /* 0x0000000000037919 */ /* 0x000e220000002100 */
[----:B------:R-:W0:Y:S06]  /*0020*/  LDCU UR4, c[0x0][0x360] ;  /* 0x00006c00ff0477ac */ /* 0x000e2c0008000800 */
[----:B------:R-:W1:Y:S01]  /*0030*/  LDC.64 R4, c[0x0][0x380] ;  /* 0x0000e000ff047b82 */ /* 0x000e620000000a00 */
[----:B------:R-:W-:Y:S01]  /*0040*/  BSSY.RECONVERGENT B0, `(.L_x_0) ;  /* 0x0000012000007945 */ /* 0x000fe20003800200 */
[----:B------:R-:W0:Y:S01]  /*0050*/  S2R R0, SR_CTAID.X ;  /* 0x0000000000007919 */ /* 0x000e220000002500 */
[----:B------:R-:W2:Y:S01]  /*0060*/  LDCU.64 UR6, c[0x0][0x388] ;  /* 0x00007100ff0677ac */ /* 0x000ea20008000a00 */
[----:B0-----:R-:W-:Y:S01]  /*0070*/  IMAD R3, R0, UR4, R3 ;  /* 0x0000000400037c24 */ /* 0x001fe2000f8e0203 */
[----:B------:R-:W0:Y:S04]  /*0080*/  LDCU.64 UR4, c[0x0][0x358] ;  /* 0x00006b00ff0477ac */ /* 0x000e280008000a00 */
[----:B--2---:R-:W-:-:S02]  /*0090*/  LOP3.LUT P0, R2, R3, UR7, RZ, 0xc0, !PT ;  /* 0x0000000703027c12 */ /* 0x004fc4000f80c0ff */
[C---:B------:R-:W-:Y:S02]  /*00a0*/  LOP3.LUT R0, R3.reuse, UR6, RZ, 0x3c, !PT ;  /* 0x0000000603007c12 */ /* 0x040fe4000f8e3cff */
[----:B------:R-:W-:Y:S02]  /*00b0*/  ISETP.NE.AND P1, PT, R2, RZ, PT ;  /* 0x000000ff0200720c */ /* 0x000fe40003f25270 */
[CC--:B------:R-:W-:Y:S02]  /*00c0*/  ISETP.LE.OR P0, PT, R0.reuse, R3.reuse, P0 ;  /* 0x000000030000720c */ /* 0x0c0fe40000703670 */
[----:B------:R-:W-:Y:S01]  /*00d0*/  ISETP.LE.OR P1, PT, R0, R3, !P1 ;  /* 0x000000030000720c */ /* 0x000fe20004f23670 */
[----:B-1----:R-:W-:-:S04]  /*00e0*/  IMAD.WIDE R2, R3, 0x4, R4 ;  /* 0x0000000403027825 */ /* 0x002fc800078e0204 */
[----:B------:R-:W-:-:S06]  /*00f0*/  IMAD.WIDE R4, R0, 0x4, R4 ;  /* 0x0000000400047825 */ /* 0x000fcc00078e0204 */
[----:B0-----:R-:W-:Y:S05]  /*0100*/  @P0 BRA `(.L_x_1) ;  /* 0x0000000000140947 */ /* 0x001fea0003800000 */
[----:B------:R-:W2:Y:S04]  /*0110*/  LDG.E R7, desc[UR4][R2.64] ;  /* 0x0000000402077981 */ /* 0x000ea8000c1e1900 */
[----:B------:R-:W2:Y:S02]  /*0120*/  LDG.E R0, desc[UR4][R4.64] ;  /* 0x0000000404007981 */ /* 0x000ea4000c1e1900 */
[----:B--2---:R-:W-:-:S13]  /*0130*/  FSETP.GT.AND P0, PT, R7, R0, PT ;  /* 0x000000000700720b */ /* 0x004fda0003f04000 */
[----:B------:R0:W-:Y:S04]  /*0140*/  @P0 STG.E desc[UR4][R2.64], R0 ;  /* 0x0000000002000986 */ /* 0x0001e8000c101904 */
[----:B------:R0:W-:Y:S02]  /*0150*/  @P0 STG.E desc[UR4][R4.64], R7 ;  /* 0x0000000704000986 */ /* 0x0001e4000c101904 */
.L_x_1:
[----:B------:R-:W-:Y:S05]  /*0160*/  BSYNC.RECONVERGENT B0 ;  /* 0x0000000000007941 */ /* 0x000fea0003800200 */
.L_x_0:
[----:B------:R-:W-:Y:S05]  /*0170*/  @P1 EXIT ;  /* 0x000000000000194d */ /* 0x000fea0003800000 */
[----:B0-----:R-:W2:Y:S04]  /*0180*/  LDG.E R7, desc[UR4][R2.64] ;  /* 0x0000000402077981 */ /* 0x001ea8000c1e1900 */
[----:B------:R-:W2:Y:S02]  /*0190*/  LDG.E R0, desc[UR4][R4.64] ;  /* 0x0000000404007981 */ /* 0x000ea4000c1e1900 */
[----:B--2---:R-:W-:-:S13]  /*01a0*/  FSETP.GEU.AND P0, PT, R7, R0, PT ;  /* 0x000000000700720b */ /* 0x004fda0003f0e000 */
[----:B------:R-:W-:Y:S05]  /*01b0*/  @P0 EXIT ;  /* 0x000000000000094d */ /* 0x000fea0003800000 */
[----:B------:R-:W-:Y:S04]  /*01c0*/  STG.E desc[UR4][R2.64], R0 ;  /* 0x0000000002007986 */ /* 0x000fe8000c101904 */
[----:B------:R-:W-:Y:S01]  /*01d0*/  STG.E desc[UR4][R4.64], R7 ;  /* 0x0000000704007986 */ /* 0x000fe2000c101904 */
[----:B------:R-:W-:Y:S05]  /*01e0*/  EXIT ;  /* 0x000000000000794d */ /* 0x000fea0003800000 */
.L_x_2:
[----:B------:R-:W-:-:S00]  /*01f0*/  BRA `(.L_x_2) ;  /* 0xfffffffc00fc7947 */ /* 0x000fc0000383ffff */
[----:B------:R-:W-:-:S00]  /*0200*/  NOP ;  /* 0x0000000000007918 */ /* 0x000fc00000000000 */
[----:B------:R-:W-:-:S00]  /*0210*/  NOP ;  /* 0x0000000000007918 */ /* 0x000fc00000000000 */
[----:B------:R-:W-:-:S00]  /*0220*/  NOP ;  /* 0x0000000000007918 */ /* 0x000fc00000000000 */
[----:B------:R-:W-:-:S00]  /*0230*/  NOP ;  /* 0x0000000000007918 */ /* 0x000fc00000000000 */
[----:B------:R-:W-:-:S00]  /*0240*/  NOP ;  /* 0x0000000000007918 */ /* 0x000fc00000000000 */
[----:B------:R-:W-:-:S00]  /*0250*/  NOP ;  /* 0x0000000000007918 */ /* 0x000fc00000000000 */
[----:B------:R-:W-:-:S00]  /*0260*/  NOP ;  /* 0x0000000000007918 */ /* 0x000fc00000000000 */
[----:B------:R-:W-:-:S00]  /*0270*/  NOP ;  /* 0x0000000000007918 */ /* 0x000fc00000000000 */
.L_x_3:


//--------------------- .nv.shared.reserved.0     --------------------------
	.section	.nv.shared.reserved.0,"aw",@nobits
	.weak		__nv_reservedSMEM_offset_0_alias
	.size		__nv_reservedSMEM_offset_0_alias, 0, 64
	.other		__nv_reservedSMEM_offset_0_alias,@"STO_CUDA_RESERVED_SHARED STV_DEFAULT"
__nv_reservedSMEM_offset_0_alias:
	.zero		0
	.zero		64


//--------------------- .nv.constant0.bitonic_sort --------------------------
	.section	.nv.constant0.bitonic_sort,"a",@progbits
	.sectionflags	@""
	.align	4
.nv.constant0.bitonic_sort:
	.zero		912


//--------------------- SYMBOLS --------------------------

	.type		.nv.reservedSmem.offset0,@object
	.size		.nv.reservedSmem.offset0,0x4
